//
// Generated by NVIDIA NVVM Compiler
//
// Compiler Build ID: CL-36424714
// Cuda compilation tools, release 13.0, V13.0.88
// Based on NVVM 20.0.0
//

.version 9.0
.target sm_100
.address_size 64

	// .globl	_Z21coalesced_read_kernelPKfPfi

.visible .entry _Z21coalesced_read_kernelPKfPfi(
	.param .u64 .ptr .align 1 _Z21coalesced_read_kernelPKfPfi_param_0,
	.param .u64 .ptr .align 1 _Z21coalesced_read_kernelPKfPfi_param_1,
	.param .u32 _Z21coalesced_read_kernelPKfPfi_param_2
)
{
	.reg .pred 	%p<2>;
	.reg .b32 	%r<6>;
	.reg .b32 	%f<2>;
	.reg .b64 	%rd<8>;

	ld.param.u64 	%rd1, [_Z21coalesced_read_kernelPKfPfi_param_0];
	ld.param.u64 	%rd2, [_Z21coalesced_read_kernelPKfPfi_param_1];
	ld.param.u32 	%r2, [_Z21coalesced_read_kernelPKfPfi_param_2];
	mov.u32 	%r3, %ctaid.x;
	mov.u32 	%r4, %ntid.x;
	mov.u32 	%r5, %tid.x;
	mad.lo.s32 	%r1, %r3, %r4, %r5;
	setp.ge.s32 	%p1, %r1, %r2;
	@%p1 bra 	$L__BB0_2;
	cvta.to.global.u64 	%rd3, %rd1;
	cvta.to.global.u64 	%rd4, %rd2;
	mul.wide.s32 	%rd5, %r1, 4;
	add.s64 	%rd6, %rd3, %rd5;
	ld.global.nc.f32 	%f1, [%rd6];
	add.s64 	%rd7, %rd4, %rd5;
	st.global.f32 	[%rd7], %f1;
$L__BB0_2:
	ret;

}
	// .globl	_Z19strided_read_kernelPKfPfii
.visible .entry _Z19strided_read_kernelPKfPfii(
	.param .u64 .ptr .align 1 _Z19strided_read_kernelPKfPfii_param_0,
	.param .u64 .ptr .align 1 _Z19strided_read_kernelPKfPfii_param_1,
	.param .u32 _Z19strided_read_kernelPKfPfii_param_2,
	.param .u32 _Z19strided_read_kernelPKfPfii_param_3
)
{
	.reg .pred 	%p<2>;
	.reg .b32 	%r<9>;
	.reg .b32 	%f<2>;
	.reg .b64 	%rd<9>;

	ld.param.u64 	%rd1, [_Z19strided_read_kernelPKfPfii_param_0];
	ld.param.u64 	%rd2, [_Z19strided_read_kernelPKfPfii_param_1];
	ld.param.u32 	%r2, [_Z19strided_read_kernelPKfPfii_param_2];
	ld.param.u32 	%r3, [_Z19strided_read_kernelPKfPfii_param_3];
	mov.u32 	%r4, %ctaid.x;
	mov.u32 	%r5, %ntid.x;
	mov.u32 	%r6, %tid.x;
	mad.lo.s32 	%r1, %r4, %r5, %r6;
	setp.ge.s32 	%p1, %r1, %r2;
	@%p1 bra 	$L__BB1_2;
	cvta.to.global.u64 	%rd3, %rd1;
	cvta.to.global.u64 	%rd4, %rd2;
	mul.lo.s32 	%r7, %r3, %r1;
	rem.s32 	%r8, %r7, %r2;
	mul.wide.s32 	%rd5, %r8, 4;
	add.s64 	%rd6, %rd3, %rd5;
	ld.global.nc.f32 	%f1, [%rd6];
	mul.wide.s32 	%rd7, %r1, 4;
	add.s64 	%rd8, %rd4, %rd7;
	st.global.f32 	[%rd8], %f1;
$L__BB1_2:
	ret;

}


// ===== COMPILED SASS (sm_100) =====

	.target	sm_100

	.elftype	@"ET_EXEC"


//--------------------- .note.nv.tkinfo           --------------------------
	.section	.note.nv.tkinfo,"",@"SHT_NOTE"
	.sectionflags	@"SHF_NOTE_NV_TKINFO"
	.tkinfo
        /*0018*/ 	.word	0x00000002
        /*0030*/ 	.string	""
        /*0030*/ 	.string	"ptxas"
        /*0030*/ 	.string	"Cuda compilation tools, release 13.0, V13.0.88"
        /*0030*/ 	.string	"Build cuda_13.0.r13.0/compiler.36424714_0"
        /*0030*/ 	.string	"-arch sm_100 -m 64 "



//--------------------- .note.nv.cuinfo           --------------------------
	.section	.note.nv.cuinfo,"",@"SHT_NOTE"
	.sectionflags	@"SHF_NOTE_NV_CUINFO"
        /*0018*/ 	.short	0x0002
        /*001a*/ 	.short	0x0064
        /*001c*/ 	.short	0x0082
	.zero		2


//--------------------- .nv.info                  --------------------------
	.section	.nv.info,"",@"SHT_CUDA_INFO"
	.align	4


	//----- nvinfo : EIATTR_REGCOUNT
	.align		4
        /*0000*/ 	.byte	0x04, 0x2f
        /*0002*/ 	.short	(.L_1 - .L_0)
	.align		4
.L_0:
        /*0004*/ 	.word	index@(_Z21coalesced_read_kernelPKfPfi)
        /*0008*/ 	.word	0x0000000a


	//----- nvinfo : EIATTR_FRAME_SIZE
	.align		4
.L_1:
        /*000c*/ 	.byte	0x04, 0x11
        /*000e*/ 	.short	(.L_3 - .L_2)
	.align		4
.L_2:
        /*0010*/ 	.word	index@(_Z21coalesced_read_kernelPKfPfi)
        /*0014*/ 	.word	0x00000000


	//----- nvinfo : EIATTR_REGCOUNT
	.align		4
.L_3:
        /*0018*/ 	.byte	0x04, 0x2f
        /*001a*/ 	.short	(.L_5 - .L_4)
	.align		4
.L_4:
        /*001c*/ 	.word	index@(_Z19strided_read_kernelPKfPfii)
        /*0020*/ 	.word	0x0000000c


	//----- nvinfo : EIATTR_FRAME_SIZE
	.align		4
.L_5:
        /*0024*/ 	.byte	0x04, 0x11
        /*0026*/ 	.short	(.L_7 - .L_6)
	.align		4
.L_6:
        /*0028*/ 	.word	index@(_Z19strided_read_kernelPKfPfii)
        /*002c*/ 	.word	0x00000000


	//----- nvinfo : EIATTR_MIN_STACK_SIZE
	.align		4
.L_7:
        /*0030*/ 	.byte	0x04, 0x12
        /*0032*/ 	.short	(.L_9 - .L_8)
	.align		4
.L_8:
        /*0034*/ 	.word	index@(_Z19strided_read_kernelPKfPfii)
        /*0038*/ 	.word	0x00000000


	//----- nvinfo : EIATTR_MIN_STACK_SIZE
	.align		4
.L_9:
        /*003c*/ 	.byte	0x04, 0x12
        /*003e*/ 	.short	(.L_11 - .L_10)
	.align		4
.L_10:
        /*0040*/ 	.word	index@(_Z21coalesced_read_kernelPKfPfi)
        /*0044*/ 	.word	0x00000000
.L_11:


//--------------------- .nv.compat                --------------------------
	.section	.nv.compat,"",@"SHT_CUDA_COMPAT_INFO"
	.align	4
        /*0000*/ 	.byte	0x02, 0x09, 0x00, 0x00, 0x02, 0x02, 0x01, 0x00, 0x02, 0x05, 0x05, 0x00, 0x03, 0x07, 0x01, 0x01
        /*0010*/ 	.byte	0x02, 0x03, 0x00, 0x00, 0x02, 0x06, 0x01, 0x00, 0x04, 0x0b, 0x08, 0x00, 0x09, 0x00, 0x00, 0x00
        /*0020*/ 	.byte	0x00, 0x00, 0x00, 0x00


//--------------------- .nv.info._Z19strided_read_kernelPKfPfii --------------------------
	.section	.nv.info._Z19strided_read_kernelPKfPfii,"",@"SHT_CUDA_INFO"
	.sectionflags	@""
	.align	4


	//----- nvinfo : EIATTR_CUDA_API_VERSION
	.align		4
        /*0000*/ 	.byte	0x04, 0x37
        /*0002*/ 	.short	(.L_13 - .L_12)
.L_12:
        /*0004*/ 	.word	0x00000082


	//----- nvinfo : EIATTR_KPARAM_INFO
	.align		4
.L_13:
        /*0008*/ 	.byte	0x04, 0x17
        /*000a*/ 	.short	(.L_15 - .L_14)
.L_14:
        /*000c*/ 	.word	0x00000000
        /*0010*/ 	.short	0x0003
        /*0012*/ 	.short	0x0014
        /*0014*/ 	.byte	0x00, 0xf0, 0x11, 0x00


	//----- nvinfo : EIATTR_KPARAM_INFO
	.align		4
.L_15:
        /*0018*/ 	.byte	0x04, 0x17
        /*001a*/ 	.short	(.L_17 - .L_16)
.L_16:
        /*001c*/ 	.word	0x00000000
        /*0020*/ 	.short	0x0002
        /*0022*/ 	.short	0x0010
        /*0024*/ 	.byte	0x00, 0xf0, 0x11, 0x00


	//----- nvinfo : EIATTR_KPARAM_INFO
	.align		4
.L_17:
        /*0028*/ 	.byte	0x04, 0x17
        /*002a*/ 	.short	(.L_19 - .L_18)
.L_18:
        /*002c*/ 	.word	0x00000000
        /*0030*/ 	.short	0x0001
        /*0032*/ 	.short	0x0008
        /*0034*/ 	.byte	0x00, 0xf5, 0x21, 0x00


	//----- nvinfo : EIATTR_KPARAM_INFO
	.align		4
.L_19:
        /*0038*/ 	.byte	0x04, 0x17
        /*003a*/ 	.short	(.L_21 - .L_20)
.L_20:
        /*003c*/ 	.word	0x00000000
        /*0040*/ 	.short	0x0000
        /*0042*/ 	.short	0x0000
        /*0044*/ 	.byte	0x00, 0xf5, 0x21, 0x00


	//----- nvinfo : EIATTR_SPARSE_MMA_MASK
	.align		4
.L_21:
        /*0048*/ 	.byte	0x03, 0x50
        /*004a*/ 	.short	0x0000


	//----- nvinfo : EIATTR_MAXREG_COUNT
	.align		4
        /*004c*/ 	.byte	0x03, 0x1b
        /*004e*/ 	.short	0x00ff


	//----- nvinfo : EIATTR_MERCURY_ISA_VERSION
	.align		4
        /*0050*/ 	.byte	0x03, 0x5f
        /*0052*/ 	.short	0x0101


	//----- nvinfo : EIATTR_VRC_CTA_INIT_COUNT
	.align		4
        /*0054*/ 	.byte	0x02, 0x4a
	.zero		1
	.zero		1


	//----- nvinfo : EIATTR_EXIT_INSTR_OFFSETS
	.align		4
        /*0058*/ 	.byte	0x04, 0x1c
        /*005a*/ 	.short	(.L_23 - .L_22)


	//   ....[0]....
.L_22:
        /*005c*/ 	.word	0x00000070


	//   ....[1]....
        /*0060*/ 	.word	0x00000260


	//----- nvinfo : EIATTR_CBANK_PARAM_SIZE
	.align		4
.L_23:
        /*0064*/ 	.byte	0x03, 0x19
        /*0066*/ 	.short	0x0018


	//----- nvinfo : EIATTR_PARAM_CBANK
	.align		4
        /*0068*/ 	.byte	0x04, 0x0a
        /*006a*/ 	.short	(.L_25 - .L_24)
	.align		4
.L_24:
        /*006c*/ 	.word	index@(.nv.constant0._Z19strided_read_kernelPKfPfii)
        /*0070*/ 	.short	0x0380
        /*0072*/ 	.short	0x0018


	//----- nvinfo : EIATTR_SW_WAR
	.align		4
.L_25:
        /*0074*/ 	.byte	0x04, 0x36
        /*0076*/ 	.short	(.L_27 - .L_26)
.L_26:
        /*0078*/ 	.word	0x00000008
.L_27:


//--------------------- .nv.info._Z21coalesced_read_kernelPKfPfi --------------------------
	.section	.nv.info._Z21coalesced_read_kernelPKfPfi,"",@"SHT_CUDA_INFO"
	.sectionflags	@""
	.align	4


	//----- nvinfo : EIATTR_CUDA_API_VERSION
	.align		4
        /*0000*/ 	.byte	0x04, 0x37
        /*0002*/ 	.short	(.L_29 - .L_28)
.L_28:
        /*0004*/ 	.word	0x00000082


	//----- nvinfo : EIATTR_KPARAM_INFO
	.align		4
.L_29:
        /*0008*/ 	.byte	0x04, 0x17
        /*000a*/ 	.short	(.L_31 - .L_30)
.L_30:
        /*000c*/ 	.word	0x00000000
        /*0010*/ 	.short	0x0002
        /*0012*/ 	.short	0x0010
        /*0014*/ 	.byte	0x00, 0xf0, 0x11, 0x00


	//----- nvinfo : EIATTR_KPARAM_INFO
	.align		4
.L_31:
        /*0018*/ 	.byte	0x04, 0x17
        /*001a*/ 	.short	(.L_33 - .L_32)
.L_32:
        /*001c*/ 	.word	0x00000000
        /*0020*/ 	.short	0x0001
        /*0022*/ 	.short	0x0008
        /*0024*/ 	.byte	0x00, 0xf5, 0x21, 0x00


	//----- nvinfo : EIATTR_KPARAM_INFO
	.align		4
.L_33:
        /*0028*/ 	.byte	0x04, 0x17
        /*002a*/ 	.short	(.L_35 - .L_34)
.L_34:
        /*002c*/ 	.word	0x00000000
        /*0030*/ 	.short	0x0000
        /*0032*/ 	.short	0x0000
        /*0034*/ 	.byte	0x00, 0xf5, 0x21, 0x00


	//----- nvinfo : EIATTR_SPARSE_MMA_MASK
	.align		4
.L_35:
        /*0038*/ 	.byte	0x03, 0x50
        /*003a*/ 	.short	0x0000


	//----- nvinfo : EIATTR_MAXREG_COUNT
	.align		4
        /*003c*/ 	.byte	0x03, 0x1b
        /*003e*/ 	.short	0x00ff


	//----- nvinfo : EIATTR_MERCURY_ISA_VERSION
	.align		4
        /*0040*/ 	.byte	0x03, 0x5f
        /*0042*/ 	.short	0x0101


	//----- nvinfo : EIATTR_VRC_CTA_INIT_COUNT
	.align		4
        /*0044*/ 	.byte	0x02, 0x4a
	.zero		1
	.zero		1


	//----- nvinfo : EIATTR_EXIT_INSTR_OFFSETS
	.align		4
        /*0048*/ 	.byte	0x04, 0x1c
        /*004a*/ 	.short	(.L_37 - .L_36)


	//   ....[0]....
.L_36:
        /*004c*/ 	.word	0x00000070


	//   ....[1]....
        /*0050*/ 	.word	0x000000f0


	//----- nvinfo : EIATTR_CBANK_PARAM_SIZE
	.align		4
.L_37:
        /*0054*/ 	.byte	0x03, 0x19
        /*0056*/ 	.short	0x0014


	//----- nvinfo : EIATTR_PARAM_CBANK
	.align		4
        /*0058*/ 	.byte	0x04, 0x0a
        /*005a*/ 	.short	(.L_39 - .L_38)
	.align		4
.L_38:
        /*005c*/ 	.word	index@(.nv.constant0._Z21coalesced_read_kernelPKfPfi)
        /*0060*/ 	.short	0x0380
        /*0062*/ 	.short	0x0014


	//----- nvinfo : EIATTR_SW_WAR
	.align		4
.L_39:
        /*0064*/ 	.byte	0x04, 0x36
        /*0066*/ 	.short	(.L_41 - .L_40)
.L_40:
        /*0068*/ 	.word	0x00000008
.L_41:


//--------------------- .nv.callgraph             --------------------------
	.section	.nv.callgraph,"",@"SHT_CUDA_CALLGRAPH"
	.align	4
	.sectionentsize	8
	.align		4
        /*0000*/ 	.word	0x00000000
	.align		4
        /*0004*/ 	.word	0xffffffff
	.align		4
        /*0008*/ 	.word	0x00000000
	.align		4
        /*000c*/ 	.word	0xfffffffe
	.align		4
        /*0010*/ 	.word	0x00000000
	.align		4
        /*0014*/ 	.word	0xfffffffd
	.align		4
        /*0018*/ 	.word	0x00000000
	.align		4
        /*001c*/ 	.word	0xfffffffc


//--------------------- .text._Z19strided_read_kernelPKfPfii --------------------------
	.section	.text._Z19strided_read_kernelPKfPfii,"ax",@progbits
	.align	128
        .global         _Z19strided_read_kernelPKfPfii
        .type           _Z19strided_read_kernelPKfPfii,@function
        .size           _Z19strided_read_kernelPKfPfii,(.L_x_2 - _Z19strided_read_kernelPKfPfii)
        .other          _Z19strided_read_kernelPKfPfii,@"STO_CUDA_ENTRY STV_DEFAULT"
_Z19strided_read_kernelPKfPfii:
.text._Z19strided_read_kernelPKfPfii:
[----:B------:R-:W-:Y:S01]  /*0000*/  LDC R1, c[0x0][0x37c] ;  /* 0x0000df00ff017b82 */ /* 0x000fe20000000800 */
[----:B------:R-:W0:Y:S07]  /*0010*/  S2R R0, SR_TID.X ;  /* 0x0000000000007919 */ /* 0x000e2e0000002100 */
[----:B------:R-:W0:Y:S08]  /*0020*/  S2UR UR4, SR_CTAID.X ;  /* 0x00000000000479c3 */ /* 0x000e300000002500 */
[----:B------:R-:W0:Y:S08]  /*0030*/  LDC R7, c[0x0][0x360] ;  /* 0x0000d800ff077b82 */ /* 0x000e300000000800 */
[----:B------:R-:W1:Y:S01]  /*0040*/  LDC R6, c[0x0][0x390] ;  /* 0x0000e400ff067b82 */ /* 0x000e620000000800 */
[----:B0-----:R-:W-:-:S05]  /*0050*/  IMAD R7, R7, UR4, R0 ;  /* 0x0000000407077c24 */ /* 0x001fca000f8e0200 */
[----:B-1----:R-:W-:-:S13]  /*0060*/  ISETP.GE.AND P0, PT, R7, R6, PT ;  /* 0x000000060700720c */ /* 0x002fda0003f06270 */
[----:B------:R-:W-:Y:S05]  /*0070*/  @P0 EXIT ;  /* 0x000000000000094d */ /* 0x000fea0003800000 */
[----:B------:R-:W-:Y:S01]  /*0080*/  IABS R5, R6 ;  /* 0x0000000600057213 */ /* 0x000fe20000000000 */
[----:B------:R-:W0:Y:S03]  /*0090*/  LDCU UR4, c[0x0][0x394] ;  /* 0x00007280ff0477ac */ /* 0x000e260008000800 */
[----:B------:R-:W1:Y:S08]  /*00a0*/  I2F.RP R4, R5 ;  /* 0x0000000500047306 */ /* 0x000e700000209400 */
[----:B-1----:R-:W1:Y:S01]  /*00b0*/  MUFU.RCP R4, R4 ;  /* 0x0000000400047308 */ /* 0x002e620000001000 */
[----:B0-----:R-:W-:Y:S01]  /*00c0*/  IMAD R0, R7, UR4, RZ ;  /* 0x0000000407007c24 */ /* 0x001fe2000f8e02ff */
[----:B------:R-:W0:Y:S04]  /*00d0*/  LDCU.64 UR4, c[0x0][0x358] ;  /* 0x00006b00ff0477ac */ /* 0x000e280008000a00 */
[----:B------:R-:W-:-:S02]  /*00e0*/  ISETP.GE.AND P2, PT, R0, RZ, PT ;  /* 0x000000ff0000720c */ /* 0x000fc40003f46270 */
[----:B-1----:R-:W-:Y:S02]  /*00f0*/  IADD3 R2, PT, PT, R4, 0xffffffe, RZ ;  /* 0x0ffffffe04027810 */ /* 0x002fe40007ffe0ff */
[----:B------:R-:W-:Y:S02]  /*0100*/  IABS R4, R0 ;  /* 0x0000000000047213 */ /* 0x000fe40000000000 */
[----:B------:R1:W2:Y:S02]  /*0110*/  F2I.FTZ.U32.TRUNC.NTZ R3, R2 ;  /* 0x0000000200037305 */ /* 0x0002a4000021f000 */
[----:B-1----:R-:W-:Y:S01]  /*0120*/  IMAD.MOV.U32 R2, RZ, RZ, RZ ;  /* 0x000000ffff027224 */ /* 0x002fe200078e00ff */
[----:B--2---:R-:W-:-:S05]  /*0130*/  IADD3 R8, PT, PT, RZ, -R3, RZ ;  /* 0x80000003ff087210 */ /* 0x004fca0007ffe0ff */
[----:B------:R-:W-:-:S04]  /*0140*/  IMAD R9, R8, R5, RZ ;  /* 0x0000000508097224 */ /* 0x000fc800078e02ff */
[----:B------:R-:W-:-:S06]  /*0150*/  IMAD.HI.U32 R3, R3, R9, R2 ;  /* 0x0000000903037227 */ /* 0x000fcc00078e0002 */
[----:B------:R-:W-:-:S05]  /*0160*/  IMAD.HI.U32 R3, R3, R4, RZ ;  /* 0x0000000403037227 */ /* 0x000fca00078e00ff */
[----:B------:R-:W-:-:S05]  /*0170*/  IADD3 R3, PT, PT, -R3, RZ, RZ ;  /* 0x000000ff03037210 */ /* 0x000fca0007ffe1ff */
[C---:B------:R-:W-:Y:S02]  /*0180*/  IMAD R4, R5.reuse, R3, R4 ;  /* 0x0000000305047224 */ /* 0x040fe400078e0204 */
[----:B------:R-:W1:Y:S03]  /*0190*/  LDC.64 R2, c[0x0][0x380] ;  /* 0x0000e000ff027b82 */ /* 0x000e660000000a00 */
[----:B------:R-:W-:-:S13]  /*01a0*/  ISETP.GT.U32.AND P0, PT, R5, R4, PT ;  /* 0x000000040500720c */ /* 0x000fda0003f04070 */
[----:B------:R-:W-:Y:S01]  /*01b0*/  @!P0 IMAD.IADD R4, R4, 0x1, -R5 ;  /* 0x0000000104048824 */ /* 0x000fe200078e0a05 */
[----:B------:R-:W-:-:S04]  /*01c0*/  ISETP.NE.AND P0, PT, R6, RZ, PT ;  /* 0x000000ff0600720c */ /* 0x000fc80003f05270 */
[----:B------:R-:W-:-:S13]  /*01d0*/  ISETP.GT.U32.AND P1, PT, R5, R4, PT ;  /* 0x000000040500720c */ /* 0x000fda0003f24070 */
[----:B------:R-:W-:-:S05]  /*01e0*/  @!P1 IADD3 R4, PT, PT, R4, -R5, RZ ;  /* 0x8000000504049210 */ /* 0x000fca0007ffe0ff */
[----:B------:R-:W-:Y:S01]  /*01f0*/  @!P2 IMAD.MOV R4, RZ, RZ, -R4 ;  /* 0x000000ffff04a224 */ /* 0x000fe200078e0a04 */
[----:B------:R-:W-:-:S05]  /*0200*/  @!P0 LOP3.LUT R4, RZ, R6, RZ, 0x33, !PT ;  /* 0x00000006ff048212 */ /* 0x000fca00078e33ff */
[----:B-1----:R-:W-:Y:S02]  /*0210*/  IMAD.WIDE R2, R4, 0x4, R2 ;  /* 0x0000000404027825 */ /* 0x002fe400078e0202 */
[----:B------:R-:W1:Y:S04]  /*0220*/  LDC.64 R4, c[0x0][0x388] ;  /* 0x0000e200ff047b82 */ /* 0x000e680000000a00 */
[----:B0-----:R-:W2:Y:S01]  /*0230*/  LDG.E.CONSTANT R3, desc[UR4][R2.64] ;  /* 0x0000000402037981 */ /* 0x001ea2000c1e9900 */
[----:B-1----:R-:W-:-:S05]  /*0240*/  IMAD.WIDE R4, R7, 0x4, R4 ;  /* 0x0000000407047825 */ /* 0x002fca00078e0204 */
[----:B--2---:R-:W-:Y:S01]  /*0250*/  STG.E desc[UR4][R4.64], R3 ;  /* 0x0000000304007986 */ /* 0x004fe2000c101904 */
[----:B------:R-:W-:Y:S05]  /*0260*/  EXIT ;  /* 0x000000000000794d */ /* 0x000fea0003800000 */
.L_x_0:
[----:B------:R-:W-:-:S00]  /*0270*/  BRA `(.L_x_0) ;  /* 0xfffffffc00fc7947 */ /* 0x000fc0000383ffff */
[----:B------:R-:W-:-:S00]  /*0280*/  NOP ;  /* 0x0000000000007918 */ /* 0x000fc00000000000 */
[----:B------:R-:W-:-:S00]  /*0290*/  NOP ;  /* 0x0000000000007918 */ /* 0x000fc00000000000 */
[----:B------:R-:W-:-:S00]  /*02a0*/  NOP ;  /* 0x0000000000007918 */ /* 0x000fc00000000000 */
[----:B------:R-:W-:-:S00]  /*02b0*/  NOP ;  /* 0x0000000000007918 */ /* 0x000fc00000000000 */
[----:B------:R-:W-:-:S00]  /*02c0*/  NOP ;  /* 0x0000000000007918 */ /* 0x000fc00000000000 */
[----:B------:R-:W-:-:S00]  /*02d0*/  NOP ;  /* 0x0000000000007918 */ /* 0x000fc00000000000 */
[----:B------:R-:W-:-:S00]  /*02e0*/  NOP ;  /* 0x0000000000007918 */ /* 0x000fc00000000000 */
[----:B------:R-:W-:-:S00]  /*02f0*/  NOP ;  /* 0x0000000000007918 */ /* 0x000fc00000000000 */
.L_x_2:


//--------------------- .text._Z21coalesced_read_kernelPKfPfi --------------------------
	.section	.text._Z21coalesced_read_kernelPKfPfi,"ax",@progbits
	.align	128
        .global         _Z21coalesced_read_kernelPKfPfi
        .type           _Z21coalesced_read_kernelPKfPfi,@function
        .size           _Z21coalesced_read_kernelPKfPfi,(.L_x_3 - _Z21coalesced_read_kernelPKfPfi)
        .other          _Z21coalesced_read_kernelPKfPfi,@"STO_CUDA_ENTRY STV_DEFAULT"
_Z21coalesced_read_kernelPKfPfi:
.text._Z21coalesced_read_kernelPKfPfi:
[----:B------:R-:W-:Y:S01]  /*0000*/  LDC R1, c[0x0][0x37c] ;  /* 0x0000df00ff017b82 */ /* 0x000fe20000000800 */
[----:B------:R-:W0:Y:S07]  /*0010*/  S2R R0, SR_TID.X ;  /* 0x0000000000007919 */ /* 0x000e2e0000002100 */
[----:B------:R-:W0:Y:S01]  /*0020*/  S2UR UR4, SR_CTAID.X ;  /* 0x00000000000479c3 */ /* 0x000e220000002500 */
[----:B------:R-:W1:Y:S07]  /*0030*/  LDCU UR5, c[0x0][0x390] ;  /* 0x00007200ff0577ac */ /* 0x000e6e0008000800 */
[----:B------:R-:W0:Y:S02]  /*0040*/  LDC R7, c[0x0][0x360] ;  /* 0x0000d800ff077b82 */ /* 0x000e240000000800 */
[----:B0-----:R-:W-:-:S05]  /*0050*/  IMAD R7, R7, UR4, R0 ;  /* 0x0000000407077c24 */ /* 0x001fca000f8e0200 */
[----:B-1----:R-:W-:-:S13]  /*0060*/  ISETP.GE.AND P0, PT, R7, UR5, PT ;  /* 0x0000000507007c0c */ /* 0x002fda000bf06270 */
[----:B------:R-:W-:Y:S05]  /*0070*/  @P0 EXIT ;  /* 0x000000000000094d */ /* 0x000fea0003800000 */
[----:B------:R-:W0:Y:S01]  /*0080*/  LDC.64 R2, c[0x0][0x380] ;  /* 0x0000e000ff027b82 */ /* 0x000e220000000a00 */
[----:B------:R-:W1:Y:S07]  /*0090*/  LDCU.64 UR4, c[0x0][0x358] ;  /* 0x00006b00ff0477ac */ /* 0x000e6e0008000a00 */
[----:B------:R-:W2:Y:S01]  /*00a0*/  LDC.64 R4, c[0x0][0x388] ;  /* 0x0000e200ff047b82 */ /* 0x000ea20000000a00 */
[----:B0-----:R-:W-:-:S06]  /*00b0*/  IMAD.WIDE R2, R7, 0x4, R2 ;  /* 0x0000000407027825 */ /* 0x001fcc00078e0202 */
[----:B-1----:R-:W3:Y:S01]  /*00c0*/  LDG.E.CONSTANT R3, desc[UR4][R2.64] ;  /* 0x0000000402037981 */ /* 0x002ee2000c1e9900 */
[----:B--2---:R-:W-:-:S05]  /*00d0*/  IMAD.WIDE R4, R7, 0x4, R4 ;  /* 0x0000000407047825 */ /* 0x004fca00078e0204 */
[----:B---3--:R-:W-:Y:S01]  /*00e0*/  STG.E desc[UR4][R4.64], R3 ;  /* 0x0000000304007986 */ /* 0x008fe2000c101904 */
[----:B------:R-:W-:Y:S05]  /*00f0*/  EXIT ;  /* 0x000000000000794d */ /* 0x000fea0003800000 */
.L_x_1:
        /* <DEDUP_REMOVED lines=16> */
.L_x_3:


//--------------------- .nv.shared.reserved.0     --------------------------
	.section	.nv.shared.reserved.0,"aw",@nobits
	.weak		__nv_reservedSMEM_offset_0_alias
	.size		__nv_reservedSMEM_offset_0_alias, 0, 64
	.other		__nv_reservedSMEM_offset_0_alias,@"STO_CUDA_RESERVED_SHARED STV_DEFAULT"
__nv_reservedSMEM_offset_0_alias:
	.zero		0
	.zero		64


//--------------------- .nv.constant0._Z19strided_read_kernelPKfPfii --------------------------
	.section	.nv.constant0._Z19strided_read_kernelPKfPfii,"a",@progbits
	.sectionflags	@""
	.align	4
.nv.constant0._Z19strided_read_kernelPKfPfii:
	.zero		920


//--------------------- .nv.constant0._Z21coalesced_read_kernelPKfPfi --------------------------
	.section	.nv.constant0._Z21coalesced_read_kernelPKfPfi,"a",@progbits
	.sectionflags	@""
	.align	4
.nv.constant0._Z21coalesced_read_kernelPKfPfi:
	.zero		916


//--------------------- SYMBOLS --------------------------

	.type		.nv.reservedSmem.offset0,@object
	.size		.nv.reservedSmem.offset0,0x4
